//
// Generated by NVIDIA NVVM Compiler
//
// Compiler Build ID: CL-36424714
// Cuda compilation tools, release 13.0, V13.0.88
// Based on NVVM 20.0.0
//

.version 9.0
.target sm_100
.address_size 64

	// .globl	_Z11simple_wmmaPK6__halfS1_Pfmmm

.visible .entry _Z11simple_wmmaPK6__halfS1_Pfmmm(
	.param .u64 .ptr .align 1 _Z11simple_wmmaPK6__halfS1_Pfmmm_param_0,
	.param .u64 .ptr .align 1 _Z11simple_wmmaPK6__halfS1_Pfmmm_param_1,
	.param .u64 .ptr .align 1 _Z11simple_wmmaPK6__halfS1_Pfmmm_param_2,
	.param .u64 _Z11simple_wmmaPK6__halfS1_Pfmmm_param_3,
	.param .u64 _Z11simple_wmmaPK6__halfS1_Pfmmm_param_4,
	.param .u64 _Z11simple_wmmaPK6__halfS1_Pfmmm_param_5
)
{
	.reg .pred 	%p<6>;
	.reg .b32 	%r<94>;
	.reg .b32 	%f<125>;
	.reg .b64 	%rd<67>;

	ld.param.u64 	%rd27, [_Z11simple_wmmaPK6__halfS1_Pfmmm_param_0];
	ld.param.u64 	%rd28, [_Z11simple_wmmaPK6__halfS1_Pfmmm_param_1];
	ld.param.u64 	%rd25, [_Z11simple_wmmaPK6__halfS1_Pfmmm_param_4];
	ld.param.u64 	%rd26, [_Z11simple_wmmaPK6__halfS1_Pfmmm_param_5];
	cvta.to.global.u64 	%rd1, %rd28;
	cvta.to.global.u64 	%rd2, %rd27;
	shr.u64 	%rd29, %rd26, 4;
	cvt.u32.u64 	%r5, %rd29;
	mov.u32 	%r6, %ctaid.x;
	mov.u32 	%r7, %ntid.x;
	mov.u32 	%r8, %tid.x;
	mad.lo.s32 	%r9, %r6, %r7, %r8;
	shr.u32 	%r10, %r9, 5;
	div.s32 	%r11, %r10, %r5;
	mul.lo.s32 	%r12, %r11, %r5;
	sub.s32 	%r1, %r10, %r12;
	shl.b32 	%r2, %r11, 4;
	shl.b32 	%r3, %r1, 4;
	setp.eq.s64 	%p1, %rd26, 0;
	mov.f32 	%f117, 0f00000000;
	mov.f32 	%f118, %f117;
	mov.f32 	%f119, %f117;
	mov.f32 	%f120, %f117;
	mov.f32 	%f121, %f117;
	mov.f32 	%f122, %f117;
	mov.f32 	%f123, %f117;
	mov.f32 	%f124, %f117;
	@%p1 bra 	$L__BB0_7;
	cvt.s64.s32 	%rd31, %r2;
	mul.lo.s64 	%rd3, %rd26, %rd31;
	cvt.u32.u64 	%r4, %rd26;
	add.s64 	%rd32, %rd26, -1;
	shr.u64 	%rd33, %rd32, 4;
	add.s64 	%rd4, %rd33, 1;
	and.b64  	%rd65, %rd4, 3;
	setp.lt.u64 	%p2, %rd26, 49;
	mov.b64 	%rd64, 0;
	mov.f32 	%f117, 0f00000000;
	@%p2 bra 	$L__BB0_4;
	and.b64  	%rd60, %rd4, 2305843009213693948;
	shl.b64 	%rd35, %rd3, 1;
	add.s64 	%rd36, %rd35, %rd2;
	add.s64 	%rd62, %rd36, 64;
	shl.b64 	%rd8, %rd25, 6;
	mul.wide.u32 	%rd37, %r1, 32;
	add.s64 	%rd61, %rd1, %rd37;
	mov.b64 	%rd64, 0;
	mov.f32 	%f117, 0f00000000;
	mov.f32 	%f118, %f117;
	mov.f32 	%f119, %f117;
	mov.f32 	%f120, %f117;
	mov.f32 	%f121, %f117;
	mov.f32 	%f122, %f117;
	mov.f32 	%f123, %f117;
	mov.f32 	%f124, %f117;
$L__BB0_3:
	add.s64 	%rd38, %rd62, -64;
	wmma.load.a.sync.aligned.row.m16n16k16.global.f16 	{%r13, %r14, %r15, %r16, %r17, %r18, %r19, %r20}, [%rd38], %r4;
	wmma.load.b.sync.aligned.row.m16n16k16.global.f16 	{%r21, %r22, %r23, %r24, %r25, %r26, %r27, %r28}, [%rd61], %r4;
	wmma.mma.sync.aligned.row.row.m16n16k16.f32.f32 {%f61, %f62, %f63, %f64, %f65, %f66, %f67, %f68}, {%r13, %r14, %r15, %r16, %r17, %r18, %r19, %r20}, {%r21, %r22, %r23, %r24, %r25, %r26, %r27, %r28}, {%f124, %f123, %f122, %f121, %f120, %f119, %f118, %f117};
	add.s64 	%rd39, %rd62, -32;
	wmma.load.a.sync.aligned.row.m16n16k16.global.f16 	{%r29, %r30, %r31, %r32, %r33, %r34, %r35, %r36}, [%rd39], %r4;
	shl.b64 	%rd40, %rd25, 5;
	add.s64 	%rd41, %rd61, %rd40;
	wmma.load.b.sync.aligned.row.m16n16k16.global.f16 	{%r37, %r38, %r39, %r40, %r41, %r42, %r43, %r44}, [%rd41], %r4;
	wmma.mma.sync.aligned.row.row.m16n16k16.f32.f32 {%f69, %f70, %f71, %f72, %f73, %f74, %f75, %f76}, {%r29, %r30, %r31, %r32, %r33, %r34, %r35, %r36}, {%r37, %r38, %r39, %r40, %r41, %r42, %r43, %r44}, {%f61, %f62, %f63, %f64, %f65, %f66, %f67, %f68};
	wmma.load.a.sync.aligned.row.m16n16k16.global.f16 	{%r45, %r46, %r47, %r48, %r49, %r50, %r51, %r52}, [%rd62], %r4;
	add.s64 	%rd42, %rd61, %rd8;
	wmma.load.b.sync.aligned.row.m16n16k16.global.f16 	{%r53, %r54, %r55, %r56, %r57, %r58, %r59, %r60}, [%rd42], %r4;
	wmma.mma.sync.aligned.row.row.m16n16k16.f32.f32 {%f77, %f78, %f79, %f80, %f81, %f82, %f83, %f84}, {%r45, %r46, %r47, %r48, %r49, %r50, %r51, %r52}, {%r53, %r54, %r55, %r56, %r57, %r58, %r59, %r60}, {%f69, %f70, %f71, %f72, %f73, %f74, %f75, %f76};
	add.s64 	%rd43, %rd62, 32;
	wmma.load.a.sync.aligned.row.m16n16k16.global.f16 	{%r61, %r62, %r63, %r64, %r65, %r66, %r67, %r68}, [%rd43], %r4;
	mad.lo.s64 	%rd44, %rd25, 96, %rd61;
	wmma.load.b.sync.aligned.row.m16n16k16.global.f16 	{%r69, %r70, %r71, %r72, %r73, %r74, %r75, %r76}, [%rd44], %r4;
	wmma.mma.sync.aligned.row.row.m16n16k16.f32.f32 {%f124, %f123, %f122, %f121, %f120, %f119, %f118, %f117}, {%r61, %r62, %r63, %r64, %r65, %r66, %r67, %r68}, {%r69, %r70, %r71, %r72, %r73, %r74, %r75, %r76}, {%f77, %f78, %f79, %f80, %f81, %f82, %f83, %f84};
	add.s64 	%rd64, %rd64, 64;
	add.s64 	%rd62, %rd62, 128;
	shl.b64 	%rd45, %rd25, 7;
	add.s64 	%rd61, %rd61, %rd45;
	add.s64 	%rd60, %rd60, -4;
	setp.ne.s64 	%p3, %rd60, 0;
	@%p3 bra 	$L__BB0_3;
$L__BB0_4:
	setp.eq.s64 	%p4, %rd65, 0;
	@%p4 bra 	$L__BB0_7;
	cvt.u64.u32 	%rd19, %r3;
$L__BB0_6:
	.pragma "nounroll";
	add.s64 	%rd46, %rd64, %rd3;
	shl.b64 	%rd47, %rd46, 1;
	add.s64 	%rd48, %rd2, %rd47;
	wmma.load.a.sync.aligned.row.m16n16k16.global.f16 	{%r77, %r78, %r79, %r80, %r81, %r82, %r83, %r84}, [%rd48], %r4;
	mad.lo.s64 	%rd49, %rd64, %rd25, %rd19;
	shl.b64 	%rd50, %rd49, 1;
	add.s64 	%rd51, %rd1, %rd50;
	wmma.load.b.sync.aligned.row.m16n16k16.global.f16 	{%r85, %r86, %r87, %r88, %r89, %r90, %r91, %r92}, [%rd51], %r4;
	wmma.mma.sync.aligned.row.row.m16n16k16.f32.f32 {%f124, %f123, %f122, %f121, %f120, %f119, %f118, %f117}, {%r77, %r78, %r79, %r80, %r81, %r82, %r83, %r84}, {%r85, %r86, %r87, %r88, %r89, %r90, %r91, %r92}, {%f124, %f123, %f122, %f121, %f120, %f119, %f118, %f117};
	add.s64 	%rd52, %rd64, 16;
	and.b64  	%rd64, %rd52, 4294967295;
	add.s64 	%rd65, %rd65, -1;
	setp.ne.s64 	%p5, %rd65, 0;
	@%p5 bra 	$L__BB0_6;
$L__BB0_7:
	ld.param.u64 	%rd59, [_Z11simple_wmmaPK6__halfS1_Pfmmm_param_2];
	cvta.to.global.u64 	%rd53, %rd59;
	cvt.s64.s32 	%rd54, %r2;
	cvt.u64.u32 	%rd55, %r3;
	mad.lo.s64 	%rd56, %rd25, %rd54, %rd55;
	shl.b64 	%rd57, %rd56, 2;
	add.s64 	%rd58, %rd53, %rd57;
	cvt.u32.u64 	%r93, %rd25;
	wmma.store.d.sync.aligned.row.m16n16k16.global.f32 	[%rd58], {%f124, %f123, %f122, %f121, %f120, %f119, %f118, %f117}, %r93;
	ret;

}


// ===== COMPILED SASS (sm_100) =====

	.target	sm_100

	.elftype	@"ET_EXEC"


//--------------------- .note.nv.tkinfo           --------------------------
	.section	.note.nv.tkinfo,"",@"SHT_NOTE"
	.sectionflags	@"SHF_NOTE_NV_TKINFO"
	.tkinfo
        /*0018*/ 	.word	0x00000002
        /*0030*/ 	.string	""
        /*0030*/ 	.string	"ptxas"
        /*0030*/ 	.string	"Cuda compilation tools, release 13.0, V13.0.88"
        /*0030*/ 	.string	"Build cuda_13.0.r13.0/compiler.36424714_0"
        /*0030*/ 	.string	"-arch sm_100 -m 64 "



//--------------------- .note.nv.cuinfo           --------------------------
	.section	.note.nv.cuinfo,"",@"SHT_NOTE"
	.sectionflags	@"SHF_NOTE_NV_CUINFO"
        /*0018*/ 	.short	0x0002
        /*001a*/ 	.short	0x0064
        /*001c*/ 	.short	0x0082
	.zero		2


//--------------------- .nv.info                  --------------------------
	.section	.nv.info,"",@"SHT_CUDA_INFO"
	.align	4


	//----- nvinfo : EIATTR_REGCOUNT
	.align		4
        /*0000*/ 	.byte	0x04, 0x2f
        /*0002*/ 	.short	(.L_1 - .L_0)
	.align		4
.L_0:
        /*0004*/ 	.word	index@(_Z11simple_wmmaPK6__halfS1_Pfmmm)
        /*0008*/ 	.word	0x00000028


	//----- nvinfo : EIATTR_FRAME_SIZE
	.align		4
.L_1:
        /*000c*/ 	.byte	0x04, 0x11
        /*000e*/ 	.short	(.L_3 - .L_2)
	.align		4
.L_2:
        /*0010*/ 	.word	index@(_Z11simple_wmmaPK6__halfS1_Pfmmm)
        /*0014*/ 	.word	0x00000000


	//----- nvinfo : EIATTR_MIN_STACK_SIZE
	.align		4
.L_3:
        /*0018*/ 	.byte	0x04, 0x12
        /*001a*/ 	.short	(.L_5 - .L_4)
	.align		4
.L_4:
        /*001c*/ 	.word	index@(_Z11simple_wmmaPK6__halfS1_Pfmmm)
        /*0020*/ 	.word	0x00000000
.L_5:


//--------------------- .nv.compat                --------------------------
	.section	.nv.compat,"",@"SHT_CUDA_COMPAT_INFO"
	.align	4
        /*0000*/ 	.byte	0x02, 0x09, 0x00, 0x00, 0x02, 0x02, 0x01, 0x00, 0x02, 0x05, 0x05, 0x00, 0x03, 0x07, 0x01, 0x01
        /*0010*/ 	.byte	0x02, 0x03, 0x00, 0x00, 0x02, 0x06, 0x01, 0x00, 0x04, 0x0b, 0x08, 0x00, 0x09, 0x00, 0x00, 0x00
        /*0020*/ 	.byte	0x00, 0x00, 0x00, 0x00


//--------------------- .nv.info._Z11simple_wmmaPK6__halfS1_Pfmmm --------------------------
	.section	.nv.info._Z11simple_wmmaPK6__halfS1_Pfmmm,"",@"SHT_CUDA_INFO"
	.sectionflags	@""
	.align	4


	//----- nvinfo : EIATTR_CUDA_API_VERSION
	.align		4
        /*0000*/ 	.byte	0x04, 0x37
        /*0002*/ 	.short	(.L_7 - .L_6)
.L_6:
        /*0004*/ 	.word	0x00000082


	//----- nvinfo : EIATTR_KPARAM_INFO
	.align		4
.L_7:
        /*0008*/ 	.byte	0x04, 0x17
        /*000a*/ 	.short	(.L_9 - .L_8)
.L_8:
        /*000c*/ 	.word	0x00000000
        /*0010*/ 	.short	0x0005
        /*0012*/ 	.short	0x0028
        /*0014*/ 	.byte	0x00, 0xf0, 0x21, 0x00


	//----- nvinfo : EIATTR_KPARAM_INFO
	.align		4
.L_9:
        /*0018*/ 	.byte	0x04, 0x17
        /*001a*/ 	.short	(.L_11 - .L_10)
.L_10:
        /*001c*/ 	.word	0x00000000
        /*0020*/ 	.short	0x0004
        /*0022*/ 	.short	0x0020
        /*0024*/ 	.byte	0x00, 0xf0, 0x21, 0x00


	//----- nvinfo : EIATTR_KPARAM_INFO
	.align		4
.L_11:
        /*0028*/ 	.byte	0x04, 0x17
        /*002a*/ 	.short	(.L_13 - .L_12)
.L_12:
        /*002c*/ 	.word	0x00000000
        /*0030*/ 	.short	0x0003
        /*0032*/ 	.short	0x0018
        /*0034*/ 	.byte	0x00, 0xf0, 0x21, 0x00


	//----- nvinfo : EIATTR_KPARAM_INFO
	.align		4
.L_13:
        /*0038*/ 	.byte	0x04, 0x17
        /*003a*/ 	.short	(.L_15 - .L_14)
.L_14:
        /*003c*/ 	.word	0x00000000
        /*0040*/ 	.short	0x0002
        /*0042*/ 	.short	0x0010
        /*0044*/ 	.byte	0x00, 0xf5, 0x21, 0x00


	//----- nvinfo : EIATTR_KPARAM_INFO
	.align		4
.L_15:
        /*0048*/ 	.byte	0x04, 0x17
        /*004a*/ 	.short	(.L_17 - .L_16)
.L_16:
        /*004c*/ 	.word	0x00000000
        /*0050*/ 	.short	0x0001
        /*0052*/ 	.short	0x0008
        /*0054*/ 	.byte	0x00, 0xf5, 0x21, 0x00


	//----- nvinfo : EIATTR_KPARAM_INFO
	.align		4
.L_17:
        /*0058*/ 	.byte	0x04, 0x17
        /*005a*/ 	.short	(.L_19 - .L_18)
.L_18:
        /*005c*/ 	.word	0x00000000
        /*0060*/ 	.short	0x0000
        /*0062*/ 	.short	0x0000
        /*0064*/ 	.byte	0x00, 0xf5, 0x21, 0x00


	//----- nvinfo : EIATTR_SPARSE_MMA_MASK
	.align		4
.L_19:
        /*0068*/ 	.byte	0x03, 0x50
        /*006a*/ 	.short	0x0000


	//----- nvinfo : EIATTR_WMMA_USED
	.align		4
        /*006c*/ 	.byte	0x01, 0x2b
	.zero		2


	//----- nvinfo : EIATTR_MAXREG_COUNT
	.align		4
        /*0070*/ 	.byte	0x03, 0x1b
        /*0072*/ 	.short	0x00ff


	//----- nvinfo : EIATTR_MERCURY_ISA_VERSION
	.align		4
        /*0074*/ 	.byte	0x03, 0x5f
        /*0076*/ 	.short	0x0101


	//----- nvinfo : EIATTR_VRC_CTA_INIT_COUNT
	.align		4
        /*0078*/ 	.byte	0x02, 0x4a
	.zero		1
	.zero		1


	//----- nvinfo : EIATTR_EXIT_INSTR_OFFSETS
	.align		4
        /*007c*/ 	.byte	0x04, 0x1c
        /*007e*/ 	.short	(.L_21 - .L_20)


	//   ....[0]....
.L_20:
        /*0080*/ 	.word	0x00001090


	//----- nvinfo : EIATTR_CBANK_PARAM_SIZE
	.align		4
.L_21:
        /*0084*/ 	.byte	0x03, 0x19
        /*0086*/ 	.short	0x0030


	//----- nvinfo : EIATTR_PARAM_CBANK
	.align		4
        /*0088*/ 	.byte	0x04, 0x0a
        /*008a*/ 	.short	(.L_23 - .L_22)
	.align		4
.L_22:
        /*008c*/ 	.word	index@(.nv.constant0._Z11simple_wmmaPK6__halfS1_Pfmmm)
        /*0090*/ 	.short	0x0380
        /*0092*/ 	.short	0x0030


	//----- nvinfo : EIATTR_SW_WAR
	.align		4
.L_23:
        /*0094*/ 	.byte	0x04, 0x36
        /*0096*/ 	.short	(.L_25 - .L_24)
.L_24:
        /*0098*/ 	.word	0x00000008
.L_25:


//--------------------- .nv.callgraph             --------------------------
	.section	.nv.callgraph,"",@"SHT_CUDA_CALLGRAPH"
	.align	4
	.sectionentsize	8
	.align		4
        /*0000*/ 	.word	0x00000000
	.align		4
        /*0004*/ 	.word	0xffffffff
	.align		4
        /*0008*/ 	.word	0x00000000
	.align		4
        /*000c*/ 	.word	0xfffffffe
	.align		4
        /*0010*/ 	.word	0x00000000
	.align		4
        /*0014*/ 	.word	0xfffffffd
	.align		4
        /*0018*/ 	.word	0x00000000
	.align		4
        /*001c*/ 	.word	0xfffffffc


//--------------------- .text._Z11simple_wmmaPK6__halfS1_Pfmmm --------------------------
	.section	.text._Z11simple_wmmaPK6__halfS1_Pfmmm,"ax",@progbits
	.align	128
        .global         _Z11simple_wmmaPK6__halfS1_Pfmmm
        .type           _Z11simple_wmmaPK6__halfS1_Pfmmm,@function
        .size           _Z11simple_wmmaPK6__halfS1_Pfmmm,(.L_x_5 - _Z11simple_wmmaPK6__halfS1_Pfmmm)
        .other          _Z11simple_wmmaPK6__halfS1_Pfmmm,@"STO_CUDA_ENTRY STV_DEFAULT"
_Z11simple_wmmaPK6__halfS1_Pfmmm:
.text._Z11simple_wmmaPK6__halfS1_Pfmmm:
[----:B------:R-:W-:Y:S01]  /*0000*/  LDC R1, c[0x0][0x37c] ;  /* 0x0000df00ff017b82 */ /* 0x000fe20000000800 */
[----:B------:R-:W0:Y:S01]  /*0010*/  LDCU.64 UR16, c[0x0][0x3a8] ;  /* 0x00007500ff1077ac */ /* 0x000e220008000a00 */
[----:B------:R-:W1:Y:S06]  /*0020*/  S2R R5, SR_TID.X ;  /* 0x0000000000057919 */ /* 0x000e6c0000002100 */
[----:B------:R-:W1:Y:S01]  /*0030*/  S2UR UR4, SR_CTAID.X ;  /* 0x00000000000479c3 */ /* 0x000e620000002500 */
[----:B------:R-:W-:Y:S02]  /*0040*/  CS2R R10, SRZ ;  /* 0x00000000000a7805 */ /* 0x000fe4000001ff00 */
[----:B------:R-:W-:-:S02]  /*0050*/  CS2R R22, SRZ ;  /* 0x0000000000167805 */ /* 0x000fc4000001ff00 */
[----:B------:R-:W-:Y:S01]  /*0060*/  CS2R R20, SRZ ;  /* 0x0000000000147805 */ /* 0x000fe2000001ff00 */
[----:B------:R-:W2:Y:S02]  /*0070*/  LDCU.64 UR10, c[0x0][0x358] ;  /* 0x00006b00ff0a77ac */ /* 0x000ea40008000a00 */
[----:B------:R-:W1:Y:S01]  /*0080*/  LDC R0, c[0x0][0x360] ;  /* 0x0000d800ff007b82 */ /* 0x000e620000000800 */
[----:B0-----:R-:W-:Y:S02]  /*0090*/  USHF.R.U64 UR5, UR16, 0x4, UR17 ;  /* 0x0000000410057899 */ /* 0x001fe40008001211 */
[----:B------:R-:W-:-:S04]  /*00a0*/  UISETP.NE.U32.AND UP0, UPT, UR16, URZ, UPT ;  /* 0x000000ff1000728c */ /* 0x000fc8000bf05070 */
[----:B------:R-:W-:Y:S01]  /*00b0*/  IMAD.U32 R6, RZ, RZ, UR5 ;  /* 0x00000005ff067e24 */ /* 0x000fe2000f8e00ff */
[----:B------:R-:W-:-:S04]  /*00c0*/  UISETP.NE.AND.EX UP0, UPT, UR17, URZ, UPT, UP0 ;  /* 0x000000ff1100728c */ /* 0x000fc8000bf05300 */
[-C--:B------:R-:W-:Y:S02]  /*00d0*/  IABS R7, R6.reuse ;  /* 0x0000000600077213 */ /* 0x080fe40000000000 */
[----:B------:R-:W-:Y:S02]  /*00e0*/  IABS R6, R6 ;  /* 0x0000000600067213 */ /* 0x000fe40000000000 */
[----:B------:R-:W0:Y:S01]  /*00f0*/  I2F.U32.RP R4, R7 ;  /* 0x0000000700047306 */ /* 0x000e220000209000 */
[----:B-1----:R-:W-:Y:S02]  /*0100*/  IMAD R0, R0, UR4, R5 ;  /* 0x0000000400007c24 */ /* 0x002fe4000f8e0205 */
[----:B------:R-:W-:-:S03]  /*0110*/  IMAD.MOV R6, RZ, RZ, -R6 ;  /* 0x000000ffff067224 */ /* 0x000fc600078e0a06 */
[----:B------:R-:W-:Y:S02]  /*0120*/  SHF.R.U32.HI R0, RZ, 0x5, R0 ;  /* 0x00000005ff007819 */ /* 0x000fe40000011600 */
[----:B0-----:R-:W0:Y:S02]  /*0130*/  MUFU.RCP R4, R4 ;  /* 0x0000000400047308 */ /* 0x001e240000001000 */
[----:B0-----:R-:W-:Y:S01]  /*0140*/  VIADD R2, R4, 0xffffffe ;  /* 0x0ffffffe04027836 */ /* 0x001fe20000000000 */
[----:B------:R-:W-:-:S05]  /*0150*/  IABS R4, R0 ;  /* 0x0000000000047213 */ /* 0x000fca0000000000 */
[----:B------:R0:W1:Y:S02]  /*0160*/  F2I.FTZ.U32.TRUNC.NTZ R3, R2 ;  /* 0x0000000200037305 */ /* 0x000064000021f000 */
[----:B0-----:R-:W-:Y:S02]  /*0170*/  IMAD.MOV.U32 R2, RZ, RZ, RZ ;  /* 0x000000ffff027224 */ /* 0x001fe400078e00ff */
[----:B-1----:R-:W-:-:S04]  /*0180*/  IMAD.MOV R8, RZ, RZ, -R3 ;  /* 0x000000ffff087224 */ /* 0x002fc800078e0a03 */
[----:B------:R-:W-:Y:S01]  /*0190*/  IMAD R5, R8, R7, RZ ;  /* 0x0000000708057224 */ /* 0x000fe200078e02ff */
[----:B------:R-:W-:-:S03]  /*01a0*/  CS2R R8, SRZ ;  /* 0x0000000000087805 */ /* 0x000fc6000001ff00 */
[----:B------:R-:W-:Y:S01]  /*01b0*/  IMAD.HI.U32 R3, R3, R5, R2 ;  /* 0x0000000503037227 */ /* 0x000fe200078e0002 */
[----:B------:R-:W-:-:S03]  /*01c0*/  MOV R2, R4 ;  /* 0x0000000400027202 */ /* 0x000fc60000000f00 */
[----:B------:R-:W-:Y:S02]  /*01d0*/  IMAD.MOV.U32 R4, RZ, RZ, R6 ;  /* 0x000000ffff047224 */ /* 0x000fe400078e0006 */
[----:B------:R-:W-:-:S04]  /*01e0*/  IMAD.HI.U32 R3, R3, R2, RZ ;  /* 0x0000000203037227 */ /* 0x000fc800078e00ff */
[----:B------:R-:W-:-:S05]  /*01f0*/  IMAD R2, R3, R4, R2 ;  /* 0x0000000403027224 */ /* 0x000fca00078e0202 */
[----:B------:R-:W-:-:S13]  /*0200*/  ISETP.GT.U32.AND P2, PT, R7, R2, PT ;  /* 0x000000020700720c */ /* 0x000fda0003f44070 */
[----:B------:R-:W-:Y:S02]  /*0210*/  @!P2 IMAD.IADD R2, R2, 0x1, -R7 ;  /* 0x000000010202a824 */ /* 0x000fe400078e0a07 */
[----:B------:R-:W-:Y:S01]  /*0220*/  @!P2 VIADD R3, R3, 0x1 ;  /* 0x000000010303a836 */ /* 0x000fe20000000000 */
[----:B------:R-:W-:Y:S02]  /*0230*/  ISETP.NE.AND P2, PT, RZ, UR5, PT ;  /* 0x00000005ff007c0c */ /* 0x000fe4000bf45270 */
[----:B------:R-:W-:Y:S02]  /*0240*/  ISETP.GE.U32.AND P0, PT, R2, R7, PT ;  /* 0x000000070200720c */ /* 0x000fe40003f06070 */
[----:B------:R-:W-:-:S04]  /*0250*/  LOP3.LUT R2, R0, UR5, RZ, 0x3c, !PT ;  /* 0x0000000500027c12 */ /* 0x000fc8000f8e3cff */
[----:B------:R-:W-:-:S07]  /*0260*/  ISETP.GE.AND P1, PT, R2, RZ, PT ;  /* 0x000000ff0200720c */ /* 0x000fce0003f26270 */
[----:B------:R-:W-:-:S06]  /*0270*/  @P0 VIADD R3, R3, 0x1 ;  /* 0x0000000103030836 */ /* 0x000fcc0000000000 */
[----:B------:R-:W-:Y:S02]  /*0280*/  @!P1 IADD3 R3, PT, PT, -R3, RZ, RZ ;  /* 0x000000ff03039210 */ /* 0x000fe40007ffe1ff */
[----:B------:R-:W-:-:S05]  /*0290*/  @!P2 LOP3.LUT R3, RZ, UR5, RZ, 0x33, !PT ;  /* 0x00000005ff03ac12 */ /* 0x000fca000f8e33ff */
[----:B------:R-:W-:Y:S02]  /*02a0*/  IMAD.MOV R5, RZ, RZ, -R3 ;  /* 0x000000ffff057224 */ /* 0x000fe400078e0a03 */
[----:B------:R-:W-:Y:S02]  /*02b0*/  IMAD.SHL.U32 R2, R3, 0x10, RZ ;  /* 0x0000001003027824 */ /* 0x000fe400078e00ff */
[----:B------:R-:W-:-:S04]  /*02c0*/  IMAD R13, R5, UR5, R0 ;  /* 0x00000005050d7c24 */ /* 0x000fc8000f8e0200 */
[----:B------:R-:W-:Y:S01]  /*02d0*/  IMAD.SHL.U32 R4, R13, 0x10, RZ ;  /* 0x000000100d047824 */ /* 0x000fe200078e00ff */
[----:B--2---:R-:W-:Y:S06]  /*02e0*/  BRA.U !UP0, `(.L_x_0) ;  /* 0x0000000d080c7547 */ /* 0x004fec000b800000 */
[----:B------:R-:W-:Y:S01]  /*02f0*/  UIADD3 UR7, UP0, UPT, UR16, -0x1, URZ ;  /* 0xffffffff10077890 */ /* 0x000fe2000ff1e0ff */
[----:B------:R-:W-:Y:S01]  /*0300*/  SHF.R.S32.HI R0, RZ, 0x1f, R2 ;  /* 0x0000001fff007819 */ /* 0x000fe20000011402 */
[----:B------:R-:W-:Y:S02]  /*0310*/  UISETP.GE.U32.AND UP1, UPT, UR16, 0x31, UPT ;  /* 0x000000311000788c */ /* 0x000fe4000bf26070 */
[----:B------:R-:W-:Y:S01]  /*0320*/  IMAD.WIDE.U32 R32, R2, UR16, RZ ;  /* 0x0000001002207c25 */ /* 0x000fe2000f8e00ff */
[----:B------:R-:W-:Y:S02]  /*0330*/  UIADD3.X UR8, UPT, UPT, UR17, -0x1, URZ, UP0, !UPT ;  /* 0xffffffff11087890 */ /* 0x000fe400087fe4ff */
[----:B------:R-:W-:Y:S01]  /*0340*/  UISETP.GE.U32.AND.EX UP1, UPT, UR17, URZ, UPT, UP1 ;  /* 0x000000ff1100728c */ /* 0x000fe2000bf26110 */
[----:B------:R-:W-:Y:S01]  /*0350*/  IMAD R3, R0, UR16, RZ ;  /* 0x0000001000037c24 */ /* 0x000fe2000f8e02ff */
[----:B------:R-:W-:Y:S01]  /*0360*/  USHF.R.U64 UR7, UR7, 0x4, UR8 ;  /* 0x0000000407077899 */ /* 0x000fe20008001208 */
[----:B------:R-:W-:Y:S01]  /*0370*/  IMAD.MOV.U32 R11, RZ, RZ, RZ ;  /* 0x000000ffff0b7224 */ /* 0x000fe200078e00ff */
[----:B------:R-:W-:Y:S01]  /*0380*/  UMOV UR6, URZ ;  /* 0x000000ff00067c82 */ /* 0x000fe20008000000 */
[----:B------:R-:W-:Y:S01]  /*0390*/  IMAD R3, R2, UR17, R3 ;  /* 0x0000001102037c24 */ /* 0x000fe2000f8e0203 */
[----:B------:R-:W-:Y:S01]  /*03a0*/  UIADD3 UR7, UP2, UPT, UR7, 0x1, URZ ;  /* 0x0000000107077890 */ /* 0x000fe2000ff5e0ff */
[----:B------:R-:W-:Y:S01]  /*03b0*/  UMOV UR4, URZ ;  /* 0x000000ff00047c82 */ /* 0x000fe20008000000 */
[----:B------:R-:W-:-:S02]  /*03c0*/  UMOV UR5, URZ ;  /* 0x000000ff00057c82 */ /* 0x000fc40008000000 */
[----:B------:R-:W-:Y:S01]  /*03d0*/  ULOP3.LUT UR14, UR7, 0x3, URZ, 0xc0, !UPT ;  /* 0x00000003070e7892 */ /* 0x000fe2000f8ec0ff */
[----:B------:R-:W-:Y:S01]  /*03e0*/  IADD3 R3, PT, PT, R33, R3, RZ ;  /* 0x0000000321037210 */ /* 0x000fe20007ffe0ff */
[----:B------:R-:W-:Y:S02]  /*03f0*/  ULEA.HI.X UR8, UR8, URZ, URZ, 0x1c, UP2 ;  /* 0x000000ff08087291 */ /* 0x000fe400090fe4ff */
[----:B------:R-:W-:-:S04]  /*0400*/  UISETP.NE.U32.AND UP0, UPT, UR14, URZ, UPT ;  /* 0x000000ff0e00728c */ /* 0x000fc8000bf05070 */
[----:B------:R-:W-:Y:S01]  /*0410*/  UISETP.NE.AND.EX UP0, UPT, UR6, URZ, UPT, UP0 ;  /* 0x000000ff0600728c */ /* 0x000fe2000bf05300 */
[----:B------:R-:W-:Y:S10]  /*0420*/  BRA.U !UP1, `(.L_x_1) ;  /* 0x0000000509e87547 */ /* 0x000ff4000b800000 */
[----:B------:R-:W0:Y:S01]  /*0430*/  S2R R5, SR_LANEID ;  /* 0x0000000000057919 */ /* 0x000e220000000000 */
[----:B------:R-:W1:Y:S01]  /*0440*/  LDCU.64 UR12, c[0x0][0x380] ;  /* 0x00007000ff0c77ac */ /* 0x000e620008000a00 */
[----:B------:R-:W2:Y:S01]  /*0450*/  LDC.64 R24, c[0x0][0x388] ;  /* 0x0000e200ff187b82 */ /* 0x000ea20000000a00 */
[----:B------:R-:W-:Y:S01]  /*0460*/  IMAD.MOV.U32 R7, RZ, RZ, RZ ;  /* 0x000000ffff077224 */ /* 0x000fe200078e00ff */
[----:B------:R-:W-:Y:S01]  /*0470*/  CS2R R10, SRZ ;  /* 0x00000000000a7805 */ /* 0x000fe2000001ff00 */
[----:B------:R-:W-:Y:S01]  /*0480*/  USHF.R.U32.HI UR4, URZ, 0x1, UR16 ;  /* 0x00000001ff047899 */ /* 0x000fe20008011610 */
[----:B------:R-:W-:Y:S01]  /*0490*/  CS2R R8, SRZ ;  /* 0x0000000000087805 */ /* 0x000fe2000001ff00 */
[----:B------:R-:W3:Y:S01]  /*04a0*/  LDCU.64 UR18, c[0x0][0x3a0] ;  /* 0x00007400ff1277ac */ /* 0x000ee20008000a00 */
[----:B------:R-:W-:Y:S02]  /*04b0*/  CS2R R22, SRZ ;  /* 0x0000000000167805 */ /* 0x000fe4000001ff00 */
[----:B------:R-:W-:Y:S01]  /*04c0*/  CS2R R20, SRZ ;  /* 0x0000000000147805 */ /* 0x000fe2000001ff00 */
[----:B------:R-:W-:-:S02]  /*04d0*/  ULOP3.LUT UR7, UR7, 0xfffffffc, URZ, 0xc0, !UPT ;  /* 0xfffffffc07077892 */ /* 0x000fc4000f8ec0ff */
[----:B------:R-:W-:Y:S01]  /*04e0*/  ULOP3.LUT UR8, UR8, 0x1fffffff, URZ, 0xc0, !UPT ;  /* 0x1fffffff08087892 */ /* 0x000fe2000f8ec0ff */
[----:B------:R-:W-:Y:S01]  /*04f0*/  UMOV UR5, URZ ;  /* 0x000000ff00057c82 */ /* 0x000fe20008000000 */
[----:B---3--:R-:W-:Y:S01]  /*0500*/  USHF.L.U64.HI UR9, UR18, 0x7, UR19 ;  /* 0x0000000712097899 */ /* 0x008fe20008010213 */
[----:B--2---:R-:W-:Y:S01]  /*0510*/  IMAD.WIDE.U32 R24, R13, 0x20, R24 ;  /* 0x000000200d187825 */ /* 0x004fe200078e0018 */
[----:B0-----:R-:W-:Y:S02]  /*0520*/  LOP3.LUT R6, R5, 0x3, RZ, 0xc0, !PT ;  /* 0x0000000305067812 */ /* 0x001fe400078ec0ff */
[----:B------:R-:W-:-:S05]  /*0530*/  SHF.R.U32.HI R5, RZ, 0x2, R5 ;  /* 0x00000002ff057819 */ /* 0x000fca0000011605 */
[----:B------:R-:W-:Y:S01]  /*0540*/  IMAD.WIDE.U32 R6, R5, UR4, R6 ;  /* 0x0000000405067c25 */ /* 0x000fe2000f8e0006 */
[----:B-1----:R-:W-:Y:S01]  /*0550*/  LEA R5, P0, R32, UR12, 0x1 ;  /* 0x0000000c20057c11 */ /* 0x002fe2000f8008ff */
[----:B------:R-:W-:Y:S02]  /*0560*/  USHF.L.U64.HI UR12, UR18, 0x5, UR19 ;  /* 0x00000005120c7899 */ /* 0x000fe40008010213 */
[----:B------:R-:W-:Y:S01]  /*0570*/  IMAD.SHL.U32 R31, R6, 0x4, RZ ;  /* 0x00000004061f7824 */ /* 0x000fe200078e00ff */
[----:B------:R-:W-:Y:S01]  /*0580*/  LEA.HI.X R0, R32, UR13, R3, 0x1, P0 ;  /* 0x0000000d20007c11 */ /* 0x000fe200080f0c03 */
[----:B------:R-:W-:Y:S01]  /*0590*/  USHF.L.U64.HI UR13, UR18, 0x6, UR19 ;  /* 0x00000006120d7899 */ /* 0x000fe20008010213 */
[----:B------:R-:W-:Y:S01]  /*05a0*/  IADD3 R5, P0, PT, R5, 0x40, RZ ;  /* 0x0000004005057810 */ /* 0x000fe20007f1e0ff */
[----:B------:R-:W-:Y:S01]  /*05b0*/  UMOV UR4, URZ ;  /* 0x000000ff00047c82 */ /* 0x000fe20008000000 */
[----:B------:R-:W-:-:S03]  /*05c0*/  SHF.L.U64.HI R30, R6, 0x2, R7 ;  /* 0x00000002061e7819 */ /* 0x000fc60000010207 */
[----:B------:R-:W-:-:S08]  /*05d0*/  IMAD.X R0, RZ, RZ, R0, P0 ;  /* 0x000000ffff007224 */ /* 0x000fd000000e0600 */
.L_x_2:
[----:B------:R-:W-:Y:S02]  /*05e0*/  IADD3 R36, P0, PT, R24, R31, RZ ;  /* 0x0000001f18247210 */ /* 0x000fe40007f1e0ff */
[----:B------:R-:W-:-:S03]  /*05f0*/  MOV R19, UR16 ;  /* 0x0000001000137c02 */ /* 0x000fc60008000f00 */
[----:B------:R-:W-:Y:S02]  /*0600*/  IMAD.X R37, R25, 0x1, R30, P0 ;  /* 0x0000000119257824 */ /* 0x000fe400000e061e */
[----:B------:R-:W-:-:S03]  /*0610*/  IMAD.WIDE.U32 R18, R19, 0x10, R36 ;  /* 0x0000001013127825 */ /* 0x000fc600078e0024 */
[----:B------:R-:W2:Y:S04]  /*0620*/  LDG.E R6, desc[UR10][R36.64] ;  /* 0x0000000a24067981 */ /* 0x000ea8000c1e1900 */
[----:B------:R-:W3:Y:S01]  /*0630*/  LDG.E R7, desc[UR10][R18.64] ;  /* 0x0000000a12077981 */ /* 0x000ee2000c1e1900 */
[----:B------:R-:W-:Y:S01]  /*0640*/  IADD3 R28, P0, PT, R5, R31, RZ ;  /* 0x0000001f051c7210 */ /* 0x000fe20007f1e0ff */
[----:B------:R-:W-:Y:S02]  /*0650*/  IMAD.U32 R27, RZ, RZ, UR16 ;  /* 0x00000010ff1b7e24 */ /* 0x000fe4000f8e00ff */
[----:B------:R0:W4:Y:S02]  /*0660*/  LDG.E R16, desc[UR10][R36.64+0x10] ;  /* 0x0000100a24107981 */ /* 0x000124000c1e1900 */
[----:B------:R-:W-:-:S02]  /*0670*/  IMAD.X R29, R0, 0x1, R30, P0 ;  /* 0x00000001001d7824 */ /* 0x000fc400000e061e */
[----:B------:R-:W5:Y:S01]  /*0680*/  LDG.E R17, desc[UR10][R18.64+0x10] ;  /* 0x0000100a12117981 */ /* 0x000f62000c1e1900 */
[----:B------:R-:W-:-:S03]  /*0690*/  IMAD.WIDE.U32 R26, R27, 0x10, R28 ;  /* 0x000000101b1a7825 */ /* 0x000fc600078e001c */
[----:B------:R-:W5:Y:S04]  /*06a0*/  LDG.E R12, desc[UR10][R28.64+-0x40] ;  /* 0xffffc00a1c0c7981 */ /* 0x000f68000c1e1900 */
[----:B------:R-:W5:Y:S04]  /*06b0*/  LDG.E R14, desc[UR10][R28.64+-0x30] ;  /* 0xffffd00a1c0e7981 */ /* 0x000f68000c1e1900 */
[----:B------:R-:W5:Y:S04]  /*06c0*/  LDG.E R13, desc[UR10][R26.64+-0x40] ;  /* 0xffffc00a1a0d7981 */ /* 0x000f68000c1e1900 */
[----:B------:R-:W5:Y:S01]  /*06d0*/  LDG.E R15, desc[UR10][R26.64+-0x30] ;  /* 0xffffd00a1a0f7981 */ /* 0x000f62000c1e1900 */
[----:B------:R-:W-:-:S05]  /*06e0*/  IMAD.U32 R35, RZ, RZ, UR18 ;  /* 0x00000012ff237e24 */ /* 0x000fca000f8e00ff */
[----:B------:R-:W-:-:S04]  /*06f0*/  LEA R34, P0, R35, R24, 0x5 ;  /* 0x0000001823227211 */ /* 0x000fc800078028ff */
[----:B------:R-:W-:Y:S01]  /*0700*/  IADD3 R34, P1, PT, R34, R31, RZ ;  /* 0x0000001f22227210 */ /* 0x000fe20007f3e0ff */
[----:B0-----:R-:W-:-:S03]  /*0710*/  IMAD.U32 R37, RZ, RZ, UR16 ;  /* 0x00000010ff257e24 */ /* 0x001fc6000f8e00ff */
[----:B------:R-:W-:-:S03]  /*0720*/  IADD3.X R35, PT, PT, R30, UR12, R25, P1, P0 ;  /* 0x0000000c1e237c10 */ /* 0x000fc60008fe0419 */
[----:B------:R-:W-:Y:S02]  /*0730*/  IMAD.WIDE.U32 R36, R37, 0x10, R34 ;  /* 0x0000001025247825 */ /* 0x000fe400078e0022 */
[----:B------:R-:W5:Y:S04]  /*0740*/  LDG.E R19, desc[UR10][R34.64] ;  /* 0x0000000a22137981 */ /* 0x000f68000c1e1900 */
[----:B------:R-:W5:Y:S04]  /*0750*/  LDG.E R18, desc[UR10][R36.64] ;  /* 0x0000000a24127981 */ /* 0x000f68000c1e1900 */
[----:B--2---:R-:W-:Y:S04]  /*0760*/  MOVM.16.MT88 R6, R6 ;  /* 0x000000000606723a */ /* 0x004fe80000000000 */
[----:B---3--:R-:W0:Y:S04]  /*0770*/  MOVM.16.MT88 R7, R7 ;  /* 0x000000000707723a */ /* 0x008e280000000000 */
[----:B----4-:R-:W-:Y:S04]  /*0780*/  MOVM.16.MT88 R16, R16 ;  /* 0x000000001010723a */ /* 0x010fe80000000000 */
[----:B-----5:R-:W1:Y:S01]  /*0790*/  MOVM.16.MT88 R17, R17 ;  /* 0x000000001111723a */ /* 0x020e620000000000 */
[C---:B0-----:R-:W-:Y:S03]  /*07a0*/  HMMA.16816.F32 R20, R12.reuse, R6, R20 ;  /* 0x000000060c14723c */ /* 0x041fe60000001814 */
[----:B------:R0:W2:Y:S04]  /*07b0*/  LDG.E R6, desc[UR10][R34.64+0x10] ;  /* 0x0000100a22067981 */ /* 0x0000a8000c1e1900 */
[----:B------:R3:W4:Y:S01]  /*07c0*/  LDG.E R7, desc[UR10][R36.64+0x10] ;  /* 0x0000100a24077981 */ /* 0x000722000c1e1900 */
[----:B-1----:R-:W-:Y:S03]  /*07d0*/  HMMA.16816.F32 R12, R12, R16, R8 ;  /* 0x000000100c0c723c */ /* 0x002fe60000001808 */
[----:B------:R-:W5:Y:S04]  /*07e0*/  LDG.E R8, desc[UR10][R28.64+-0x20] ;  /* 0xffffe00a1c087981 */ /* 0x000f68000c1e1900 */
[----:B------:R-:W5:Y:S04]  /*07f0*/  LDG.E R10, desc[UR10][R28.64+-0x10] ;  /* 0xfffff00a1c0a7981 */ /* 0x000f68000c1e1900 */
[----:B------:R-:W5:Y:S04]  /*0800*/  LDG.E R9, desc[UR10][R26.64+-0x20] ;  /* 0xffffe00a1a097981 */ /* 0x000f68000c1e1900 */
[----:B------:R-:W5:Y:S01]  /*0810*/  LDG.E R11, desc[UR10][R26.64+-0x10] ;  /* 0xfffff00a1a0b7981 */ /* 0x000f62000c1e1900 */
[----:B0-----:R-:W-:-:S03]  /*0820*/  MOV R35, UR18 ;  /* 0x0000001200237c02 */ /* 0x001fc60008000f00 */
[----:B------:R0:W-:Y:S04]  /*0830*/  MOVM.16.MT88 R16, R19 ;  /* 0x000000001310723a */ /* 0x0001e80000000000 */
[----:B------:R1:W5:Y:S01]  /*0840*/  MOVM.16.MT88 R17, R18 ;  /* 0x000000001211723a */ /* 0x0003620000000000 */
[----:B------:R-:W-:Y:S01]  /*0850*/  LEA R34, P0, R35, R24, 0x6 ;  /* 0x0000001823227211 */ /* 0x000fe200078030ff */
[----:B---3--:R-:W-:Y:S02]  /*0860*/  IMAD.U32 R37, RZ, RZ, UR16 ;  /* 0x00000010ff257e24 */ /* 0x008fe4000f8e00ff */
[----:B0-----:R-:W3:Y:S01]  /*0870*/  LDG.E R19, desc[UR10][R26.64+0x10] ;  /* 0x0000100a1a137981 */ /* 0x001ee2000c1e1900 */
[----:B------:R-:W-:-:S03]  /*0880*/  IADD3 R34, P1, PT, R34, R31, RZ ;  /* 0x0000001f22227210 */ /* 0x000fc60007f3e0ff */
[----:B-1----:R-:W3:Y:S01]  /*0890*/  LDG.E R18, desc[UR10][R28.64+0x10] ;  /* 0x0000100a1c127981 */ /* 0x002ee2000c1e1900 */
[----:B------:R-:W-:-:S03]  /*08a0*/  IADD3.X R35, PT, PT, R30, UR13, R25, P1, P0 ;  /* 0x0000000d1e237c10 */ /* 0x000fc60008fe0419 */
[----:B------:R-:W-:Y:S01]  /*08b0*/  IMAD.WIDE.U32 R36, R37, 0x10, R34 ;  /* 0x0000001025247825 */ /* 0x000fe200078e0022 */
[----:B--2---:R-:W-:Y:S04]  /*08c0*/  MOVM.16.MT88 R6, R6 ;  /* 0x000000000606723a */ /* 0x004fe80000000000 */
[----:B----4-:R-:W0:Y:S01]  /*08d0*/  MOVM.16.MT88 R7, R7 ;  /* 0x000000000707723a */ /* 0x010e220000000000 */
[C---:B-----5:R-:W-:Y:S03]  /*08e0*/  HMMA.16816.F32 R20, R8.reuse, R16, R20 ;  /* 0x000000100814723c */ /* 0x060fe60000001814 */
[----:B------:R-:W3:Y:S04]  /*08f0*/  LDG.E R16, desc[UR10][R28.64] ;  /* 0x0000000a1c107981 */ /* 0x000ee8000c1e1900 */
[----:B------:R-:W3:Y:S01]  /*0900*/  LDG.E R17, desc[UR10][R26.64] ;  /* 0x0000000a1a117981 */ /* 0x000ee2000c1e1900 */
[----:B0-----:R-:W-:Y:S03]  /*0910*/  HMMA.16816.F32 R12, R8, R6, R12 ;  /* 0x00000006080c723c */ /* 0x001fe6000000180c */
[----:B------:R-:W2:Y:S04]  /*0920*/  LDG.E R11, desc[UR10][R34.64] ;  /* 0x0000000a220b7981 */ /* 0x000ea8000c1e1900 */
[----:B------:R-:W4:Y:S01]  /*0930*/  LDG.E R7, desc[UR10][R36.64] ;  /* 0x0000000a24077981 */ /* 0x000f22000c1e1900 */
[----:B------:R-:W-:Y:S01]  /*0940*/  IMAD.U32 R9, RZ, RZ, UR18 ;  /* 0x00000012ff097e24 */ /* 0x000fe2000f8e00ff */
[----:B------:R-:W-:-:S02]  /*0950*/  UIMAD UR15, UR19, 0x60, URZ ;  /* 0x00000060130f78a4 */ /* 0x000fc4000f8e02ff */
[----:B------:R-:W5:Y:S04]  /*0960*/  LDG.E R8, desc[UR10][R28.64+0x20] ;  /* 0x0000200a1c087981 */ /* 0x000f68000c1e1900 */
[----:B------:R-:W5:Y:S04]  /*0970*/  LDG.E R10, desc[UR10][R28.64+0x30] ;  /* 0x0000300a1c0a7981 */ /* 0x000f68000c1e1900 */
[----:B------:R-:W5:Y:S04]  /*0980*/  LDG.E R36, desc[UR10][R36.64+0x10] ;  /* 0x0000100a24247981 */ /* 0x000f68000c1e1900 */
[----:B--2---:R0:W-:Y:S04]  /*0990*/  MOVM.16.MT88 R6, R11 ;  /* 0x000000000b06723a */ /* 0x0041e80000000000 */
[----:B----4-:R-:W3:Y:S04]  /*09a0*/  MOVM.16.MT88 R7, R7 ;  /* 0x000000000707723a */ /* 0x010ee80000000000 */
[----:B0-----:R-:W2:Y:S01]  /*09b0*/  LDG.E R11, desc[UR10][R26.64+0x30] ;  /* 0x0000300a1a0b7981 */ /* 0x001ea2000c1e1900 */
[----:B---3--:R-:W-:Y:S03]  /*09c0*/  HMMA.16816.F32 R20, R16, R6, R20 ;  /* 0x000000061014723c */ /* 0x008fe60000001814 */
[----:B------:R0:W3:Y:S02]  /*09d0*/  LDG.E R6, desc[UR10][R34.64+0x10] ;  /* 0x0000100a22067981 */ /* 0x0000e4000c1e1900 */
[----:B0-----:R-:W-:-:S02]  /*09e0*/  IMAD.WIDE.U32 R34, R9, 0x60, R24 ;  /* 0x0000006009227825 */ /* 0x001fc400078e0018 */
[----:B------:R-:W2:Y:S01]  /*09f0*/  LDG.E R9, desc[UR10][R26.64+0x20] ;  /* 0x0000200a1a097981 */ /* 0x000ea2000c1e1900 */
[----:B------:R-:W-:-:S04]  /*0a00*/  IADD3 R28, P0, PT, R31, R34, RZ ;  /* 0x000000221f1c7210 */ /* 0x000fc80007f1e0ff */
[----:B------:R-:W-:Y:S01]  /*0a10*/  IADD3.X R29, PT, PT, R30, UR15, R35, P0, !PT ;  /* 0x0000000f1e1d7c10 */ /* 0x000fe200087fe423 */
[----:B------:R-:W-:-:S04]  /*0a20*/  IMAD.U32 R35, RZ, RZ, UR16 ;  /* 0x00000010ff237e24 */ /* 0x000fc8000f8e00ff */
[----:B------:R-:W-:Y:S01]  /*0a30*/  IMAD.WIDE.U32 R34, R35, 0x10, R28 ;  /* 0x0000001023227825 */ /* 0x000fe200078e001c */
[----:B------:R-:W4:Y:S04]  /*0a40*/  LDG.E R26, desc[UR10][R28.64] ;  /* 0x0000000a1c1a7981 */ /* 0x000f28000c1e1900 */
[----:B------:R-:W2:Y:S04]  /*0a50*/  LDG.E R7, desc[UR10][R34.64] ;  /* 0x0000000a22077981 */ /* 0x000ea8000c1e1900 */
[----:B------:R5:W2:Y:S04]  /*0a60*/  LDG.E R37, desc[UR10][R28.64+0x10] ;  /* 0x0000100a1c257981 */ /* 0x000aa8000c1e1900 */
[----:B------:R-:W2:Y:S04]  /*0a70*/  LDG.E R34, desc[UR10][R34.64+0x10] ;  /* 0x0000100a22227981 */ /* 0x000ea8000c1e1900 */
[----:B-----5:R-:W-:Y:S01]  /*0a80*/  MOVM.16.MT88 R29, R36 ;  /* 0x00000000241d723a */ /* 0x020fe20000000000 */
[----:B------:R-:W-:-:S04]  /*0a90*/  UIADD3 UR7, UP1, UPT, UR7, -0x4, URZ ;  /* 0xfffffffc07077890 */ /* 0x000fc8000ff3e0ff */
[----:B------:R-:W-:Y:S02]  /*0aa0*/  UIADD3.X UR8, UPT, UPT, UR8, -0x1, URZ, UP1, !UPT ;  /* 0xffffffff08087890 */ /* 0x000fe40008ffe4ff */
[----:B------:R-:W-:-:S04]  /*0ab0*/  UISETP.NE.U32.AND UP1, UPT, UR7, URZ, UPT ;  /* 0x000000ff0700728c */ /* 0x000fc8000bf25070 */
[----:B------:R-:W-:Y:S01]  /*0ac0*/  UISETP.NE.AND.EX UP1, UPT, UR8, URZ, UPT, UP1 ;  /* 0x000000ff0800728c */ /* 0x000fe2000bf25310 */
[----:B------:R-:W-:Y:S01]  /*0ad0*/  IADD3 R5, P0, PT, R5, 0x80, RZ ;  /* 0x0000008005057810 */ /* 0x000fe20007f1e0ff */
[----:B------:R-:W-:-:S03]  /*0ae0*/  UIADD3 UR4, UP2, UPT, UR4, 0x40, URZ ;  /* 0x0000004004047890 */ /* 0x000fc6000ff5e0ff */
[----:B------:R-:W-:Y:S01]  /*0af0*/  IADD3.X R0, PT, PT, RZ, R0, RZ, P0, !PT ;  /* 0x00000000ff007210 */ /* 0x000fe200007fe4ff */
[----:B------:R-:W-:Y:S01]  /*0b00*/  UIADD3.X UR5, UPT, UPT, URZ, UR5, URZ, UP2, !UPT ;  /* 0x00000005ff057290 */ /* 0x000fe200097fe4ff */
[----:B---3--:R-:W0:Y:S04]  /*0b10*/  MOVM.16.MT88 R28, R6 ;  /* 0x00000000061c723a */ /* 0x008e280000000000 */
[----:B----4-:R-:W-:Y:S04]  /*0b20*/  MOVM.16.MT88 R26, R26 ;  /* 0x000000001a1a723a */ /* 0x010fe80000000000 */
[----:B--2---:R-:W1:Y:S04]  /*0b30*/  MOVM.16.MT88 R27, R7 ;  /* 0x00000000071b723a */ /* 0x004e680000000000 */
[----:B------:R-:W-:Y:S01]  /*0b40*/  MOVM.16.MT88 R6, R37 ;  /* 0x000000002506723a */ /* 0x000fe20000000000 */
[----:B0-----:R-:W-:Y:S03]  /*0b50*/  HMMA.16816.F32 R12, R16, R28, R12 ;  /* 0x0000001c100c723c */ /* 0x001fe6000000180c */
[----:B------:R-:W0:Y:S05]  /*0b60*/  MOVM.16.MT88 R7, R34 ;  /* 0x000000002207723a */ /* 0x000e2a0000000000 */
[----:B-1----:R-:W-:-:S12]  /*0b70*/  HMMA.16816.F32 R20, R8, R26, R20 ;  /* 0x0000001a0814723c */ /* 0x002fd80000001814 */
[----:B0-----:R-:W-:Y:S01]  /*0b80*/  HMMA.16816.F32 R8, R8, R6, R12 ;  /* 0x000000060808723c */ /* 0x001fe2000000180c */
[----:B------:R-:W-:-:S05]  /*0b90*/  IMAD.U32 R13, RZ, RZ, UR18 ;  /* 0x00000012ff0d7e24 */ /* 0x000fca000f8e00ff */
[----:B------:R-:W-:-:S04]  /*0ba0*/  LEA R24, P1, R13, R24, 0x7 ;  /* 0x000000180d187211 */ /* 0x000fc800078238ff */
[----:B------:R-:W-:Y:S01]  /*0bb0*/  IADD3.X R25, PT, PT, R25, UR9, RZ, P1, !PT ;  /* 0x0000000919197c10 */ /* 0x000fe20008ffe4ff */
[----:B------:R-:W-:Y:S09]  /*0bc0*/  BRA.U UP1, `(.L_x_2) ;  /* 0xfffffff901847547 */ /* 0x000ff2000b83ffff */
.L_x_1:
[----:B------:R-:W-:Y:S05]  /*0bd0*/  BRA.U !UP0, `(.L_x_0) ;  /* 0x0000000108d07547 */ /* 0x000fea000b800000 */
[----:B------:R-:W0:Y:S01]  /*0be0*/  S2R R0, SR_LANEID ;  /* 0x0000000000007919 */ /* 0x000e220000000000 */
[----:B------:R-:W-:Y:S01]  /*0bf0*/  USHF.R.U32.HI UR7, URZ, 0x1, UR16 ;  /* 0x00000001ff077899 */ /* 0x000fe20008011610 */
[----:B------:R-:W-:Y:S01]  /*0c00*/  IMAD.MOV.U32 R7, RZ, RZ, RZ ;  /* 0x000000ffff077224 */ /* 0x000fe200078e00ff */
[----:B------:R-:W1:Y:S01]  /*0c10*/  LDCU.128 UR20, c[0x0][0x380] ;  /* 0x00007000ff1477ac */ /* 0x000e620008000c00 */
[----:B0-----:R-:W-:Y:S02]  /*0c20*/  LOP3.LUT R6, R0, 0x3, RZ, 0xc0, !PT ;  /* 0x0000000300067812 */ /* 0x001fe400078ec0ff */
[----:B------:R-:W-:-:S05]  /*0c30*/  SHF.R.U32.HI R5, RZ, 0x2, R0 ;  /* 0x00000002ff057819 */ /* 0x000fca0000011600 */
[----:B------:R-:W-:-:S04]  /*0c40*/  IMAD.WIDE.U32 R6, R5, UR7, R6 ;  /* 0x0000000705067c25 */ /* 0x000fc8000f8e0006 */
[C---:B------:R-:W-:Y:S01]  /*0c50*/  IMAD.SHL.U32 R5, R6.reuse, 0x4, RZ ;  /* 0x0000000406057824 */ /* 0x040fe200078e00ff */
[----:B-1----:R-:W-:-:S07]  /*0c60*/  SHF.L.U64.HI R0, R6, 0x2, R7 ;  /* 0x0000000206007819 */ /* 0x002fce0000010207 */
.L_x_3:
[----:B------:R-:W0:Y:S01]  /*0c70*/  LDC.64 R14, c[0x0][0x3a0] ;  /* 0x0000e800ff0e7b82 */ /* 0x000e220000000a00 */
[----:B------:R-:W-:Y:S02]  /*0c80*/  IMAD.MOV.U32 R6, RZ, RZ, R4 ;  /* 0x000000ffff067224 */ /* 0x000fe400078e0004 */
[----:B------:R-:W-:Y:S02]  /*0c90*/  IMAD.MOV.U32 R7, RZ, RZ, RZ ;  /* 0x000000ffff077224 */ /* 0x000fe400078e00ff */
[----:B------:R-:W-:Y:S02]  /*0ca0*/  IMAD.U32 R19, RZ, RZ, UR16 ;  /* 0x00000010ff137e24 */ /* 0x000fe4000f8e00ff */
[C---:B0-----:R-:W-:Y:S02]  /*0cb0*/  IMAD R12, R14.reuse, UR5, RZ ;  /* 0x000000050e0c7c24 */ /* 0x041fe4000f8e02ff */
[----:B------:R-:W-:-:S04]  /*0cc0*/  IMAD.WIDE.U32 R6, R14, UR4, R6 ;  /* 0x000000040e067c25 */ /* 0x000fc8000f8e0006 */
[----:B------:R-:W-:Y:S01]  /*0cd0*/  IMAD R13, R15, UR4, R12 ;  /* 0x000000040f0d7c24 */ /* 0x000fe2000f8e020c */
[----:B------:R-:W-:-:S04]  /*0ce0*/  LEA R14, P0, R6, UR22, 0x1 ;  /* 0x00000016060e7c11 */ /* 0x000fc8000f8008ff */
[----:B------:R-:W-:Y:S02]  /*0cf0*/  IADD3 R7, PT, PT, R7, R13, RZ ;  /* 0x0000000d07077210 */ /* 0x000fe40007ffe0ff */
[----:B------:R-:W-:Y:S02]  /*0d00*/  IADD3 R14, P1, PT, R14, R5, RZ ;  /* 0x000000050e0e7210 */ /* 0x000fe40007f3e0ff */
[----:B------:R-:W-:-:S05]  /*0d10*/  LEA.HI.X R7, R6, UR23, R7, 0x1, P0 ;  /* 0x0000001706077c11 */ /* 0x000fca00080f0c07 */
[----:B------:R-:W-:Y:S01]  /*0d20*/  IMAD.X R15, R7, 0x1, R0, P1 ;  /* 0x00000001070f7824 */ /* 0x000fe200008e0600 */
[----:B------:R-:W-:Y:S01]  /*0d30*/  IADD3 R7, P0, PT, R32, UR4, RZ ;  /* 0x0000000420077c10 */ /* 0x000fe2000ff1e0ff */
[----:B------:R-:W-:-:S03]  /*0d40*/  IMAD.WIDE.U32 R18, R19, 0x10, R14 ;  /* 0x0000001013127825 */ /* 0x000fc600078e000e */
[----:B------:R-:W2:Y:S04]  /*0d50*/  LDG.E R24, desc[UR10][R14.64] ;  /* 0x0000000a0e187981 */ /* 0x000ea8000c1e1900 */
[----:B------:R-:W3:Y:S04]  /*0d60*/  LDG.E R26, desc[UR10][R14.64+0x10] ;  /* 0x0000100a0e1a7981 */ /* 0x000ee8000c1e1900 */
[----:B------:R-:W4:Y:S04]  /*0d70*/  LDG.E R25, desc[UR10][R18.64] ;  /* 0x0000000a12197981 */ /* 0x000f28000c1e1900 */
[----:B------:R-:W5:Y:S01]  /*0d80*/  LDG.E R27, desc[UR10][R18.64+0x10] ;  /* 0x0000100a121b7981 */ /* 0x000f62000c1e1900 */
[----:B------:R-:W-:Y:S01]  /*0d90*/  IADD3.X R12, PT, PT, R3, UR5, RZ, P0, !PT ;  /* 0x00000005030c7c10 */ /* 0x000fe200087fe4ff */
[----:B------:R-:W-:Y:S01]  /*0da0*/  IMAD.U32 R17, RZ, RZ, UR16 ;  /* 0x00000010ff117e24 */ /* 0x000fe2000f8e00ff */
[----:B------:R-:W-:-:S04]  /*0db0*/  LEA R6, P0, R7, UR20, 0x1 ;  /* 0x0000001407067c11 */ /* 0x000fc8000f8008ff */
[----:B------:R-:W-:Y:S02]  /*0dc0*/  LEA.HI.X R7, R7, UR21, R12, 0x1, P0 ;  /* 0x0000001507077c11 */ /* 0x000fe400080f0c0c */
[----:B------:R-:W-:-:S05]  /*0dd0*/  IADD3 R6, P0, PT, R6, R5, RZ ;  /* 0x0000000506067210 */ /* 0x000fca0007f1e0ff */
[----:B------:R-:W-:Y:S02]  /*0de0*/  IMAD.X R7, R7, 0x1, R0, P0 ;  /* 0x0000000107077824 */ /* 0x000fe400000e0600 */
[----:B------:R-:W-:-:S03]  /*0df0*/  IMAD.WIDE.U32 R16, R17, 0x10, R6 ;  /* 0x0000001011107825 */ /* 0x000fc600078e0006 */
[----:B------:R-:W5:Y:S04]  /*0e00*/  LDG.E R12, desc[UR10][R6.64] ;  /* 0x0000000a060c7981 */ /* 0x000f68000c1e1900 */
[----:B------:R-:W5:Y:S04]  /*0e10*/  LDG.E R14, desc[UR10][R6.64+0x10] ;  /* 0x0000100a060e7981 */ /* 0x000f68000c1e1900 */
[----:B------:R-:W5:Y:S04]  /*0e20*/  LDG.E R13, desc[UR10][R16.64] ;  /* 0x0000000a100d7981 */ /* 0x000f68000c1e1900 */
[----:B------:R-:W5:Y:S01]  /*0e30*/  LDG.E R15, desc[UR10][R16.64+0x10] ;  /* 0x0000100a100f7981 */ /* 0x000f62000c1e1900 */
[----:B------:R-:W-:-:S02]  /*0e40*/  UIADD3 UR14, UP0, UPT, UR14, -0x1, URZ ;  /* 0xffffffff0e0e7890 */ /* 0x000fc4000ff1e0ff */
[----:B------:R-:W-:Y:S02]  /*0e50*/  UIADD3 UR4, UPT, UPT, UR4, 0x10, URZ ;  /* 0x0000001004047890 */ /* 0x000fe4000fffe0ff */
[----:B------:R-:W-:Y:S02]  /*0e60*/  UIADD3.X UR6, UPT, UPT, UR6, -0x1, URZ, UP0, !UPT ;  /* 0xffffffff06067890 */ /* 0x000fe400087fe4ff */
[----:B------:R-:W-:Y:S01]  /*0e70*/  UISETP.NE.U32.AND UP0, UPT, UR14, URZ, UPT ;  /* 0x000000ff0e00728c */ /* 0x000fe2000bf05070 */
[----:B------:R-:W-:-:S03]  /*0e80*/  UMOV UR5, URZ ;  /* 0x000000ff00057c82 */ /* 0x000fc60008000000 */
[----:B------:R-:W-:Y:S01]  /*0e90*/  UISETP.NE.AND.EX UP0, UPT, UR6, URZ, UPT, UP0 ;  /* 0x000000ff0600728c */ /* 0x000fe2000bf05300 */
[----:B--2---:R-:W-:Y:S04]  /*0ea0*/  MOVM.16.MT88 R24, R24 ;  /* 0x000000001818723a */ /* 0x004fe80000000000 */
[----:B---3--:R-:W-:Y:S04]  /*0eb0*/  MOVM.16.MT88 R26, R26 ;  /* 0x000000001a1a723a */ /* 0x008fe80000000000 */
[----:B----4-:R-:W0:Y:S04]  /*0ec0*/  MOVM.16.MT88 R25, R25 ;  /* 0x000000001919723a */ /* 0x010e280000000000 */
[----:B-----5:R-:W1:Y:S01]  /*0ed0*/  MOVM.16.MT88 R27, R27 ;  /* 0x000000001b1b723a */ /* 0x020e620000000000 */
[C---:B0-----:R-:W-:Y:S08]  /*0ee0*/  HMMA.16816.F32 R20, R12.reuse, R24, R20 ;  /* 0x000000180c14723c */ /* 0x041ff00000001814 */
[----:B-1----:R-:W-:Y:S01]  /*0ef0*/  HMMA.16816.F32 R8, R12, R26, R8 ;  /* 0x0000001a0c08723c */ /* 0x002fe20000001808 */
[----:B------:R-:W-:-:S04]  /*0f00*/  NOP ;  /* 0x0000000000007918 */ /* 0x000fc80000000000 */
[----:B------:R-:W-:-:S15]  /*0f10*/  BRA.U UP0, `(.L_x_3) ;  /* 0xfffffffd00547547 */ /* 0x000fde000b83ffff */
.L_x_0:
[----:B------:R-:W0:Y:S01]  /*0f20*/  S2R R6, SR_LANEID ;  /* 0x0000000000067919 */ /* 0x000e220000000000 */
[----:B------:R-:W1:Y:S01]  /*0f30*/  LDC.64 R16, c[0x0][0x3a0] ;  /* 0x0000e800ff107b82 */ /* 0x000e620000000a00 */
[----:B------:R-:W2:Y:S01]  /*0f40*/  LDCU.64 UR4, c[0x0][0x390] ;  /* 0x00007200ff0477ac */ /* 0x000ea20008000a00 */
[----:B------:R-:W-:Y:S01]  /*0f50*/  SHF.R.S32.HI R3, RZ, 0x1f, R2 ;  /* 0x0000001fff037819 */ /* 0x000fe20000011402 */
[----:B------:R-:W-:Y:S01]  /*0f60*/  IMAD.MOV.U32 R7, RZ, RZ, RZ ;  /* 0x000000ffff077224 */ /* 0x000fe200078e00ff */
[----:B------:R-:W-:-:S03]  /*0f70*/  MOV R5, RZ ;  /* 0x000000ff00057202 */ /* 0x000fc60000000f00 */
[-C--:B-1----:R-:W-:Y:S01]  /*0f80*/  IMAD R0, R3, R16.reuse, RZ ;  /* 0x0000001003007224 */ /* 0x082fe200078e02ff */
[----:B------:R-:W-:Y:S01]  /*0f90*/  SHF.R.U32.HI R13, RZ, 0x1, R16 ;  /* 0x00000001ff0d7819 */ /* 0x000fe20000011610 */
[----:B------:R-:W-:-:S04]  /*0fa0*/  IMAD.WIDE.U32 R4, R2, R16, R4 ;  /* 0x0000001002047225 */ /* 0x000fc800078e0004 */
[----:B------:R-:W-:Y:S01]  /*0fb0*/  IMAD R17, R2, R17, R0 ;  /* 0x0000001102117224 */ /* 0x000fe200078e0200 */
[----:B0-----:R-:W-:Y:S02]  /*0fc0*/  SHF.R.U32.HI R12, RZ, 0x2, R6 ;  /* 0x00000002ff0c7819 */ /* 0x001fe40000011606 */
[----:B------:R-:W-:Y:S01]  /*0fd0*/  LOP3.LUT R6, R6, 0x3, RZ, 0xc0, !PT ;  /* 0x0000000306067812 */ /* 0x000fe200078ec0ff */
[----:B------:R-:W-:Y:S01]  /*0fe0*/  IMAD.IADD R5, R5, 0x1, R17 ;  /* 0x0000000105057824 */ /* 0x000fe200078e0211 */
[----:B--2---:R-:W-:-:S03]  /*0ff0*/  LEA R15, P0, R4, UR4, 0x2 ;  /* 0x00000004040f7c11 */ /* 0x004fc6000f8010ff */
[----:B------:R-:W-:Y:S01]  /*1000*/  IMAD.WIDE.U32 R2, R12, R13, R6 ;  /* 0x0000000d0c027225 */ /* 0x000fe200078e0006 */
[----:B------:R-:W-:Y:S02]  /*1010*/  LEA.HI.X R5, R4, UR5, R5, 0x2, P0 ;  /* 0x0000000504057c11 */ /* 0x000fe400080f1405 */
[----:B------:R-:W-:-:S04]  /*1020*/  LEA R4, P0, R2, R15, 0x3 ;  /* 0x0000000f02047211 */ /* 0x000fc800078018ff */
[----:B------:R-:W-:-:S03]  /*1030*/  LEA.HI.X R5, R2, R5, R3, 0x3, P0 ;  /* 0x0000000502057211 */ /* 0x000fc600000f1c03 */
[----:B------:R-:W-:Y:S02]  /*1040*/  IMAD.WIDE.U32 R2, R13, 0x40, R4 ;  /* 0x000000400d027825 */ /* 0x000fe400078e0004 */
[----:B------:R-:W-:Y:S04]  /*1050*/  STG.E.64 desc[UR10][R4.64], R20 ;  /* 0x0000001404007986 */ /* 0x000fe8000c101b0a */
[----:B------:R-:W-:Y:S04]  /*1060*/  STG.E.64 desc[UR10][R2.64], R22 ;  /* 0x0000001602007986 */ /* 0x000fe8000c101b0a */
[----:B------:R-:W-:Y:S04]  /*1070*/  STG.E.64 desc[UR10][R4.64+0x20], R8 ;  /* 0x0000200804007986 */ /* 0x000fe8000c101b0a */
[----:B------:R-:W-:Y:S01]  /*1080*/  STG.E.64 desc[UR10][R2.64+0x20], R10 ;  /* 0x0000200a02007986 */ /* 0x000fe2000c101b0a */
[----:B------:R-:W-:Y:S05]  /*1090*/  EXIT ;  /* 0x000000000000794d */ /* 0x000fea0003800000 */
.L_x_4:
[----:B------:R-:W-:-:S00]  /*10a0*/  BRA `(.L_x_4) ;  /* 0xfffffffc00fc7947 */ /* 0x000fc0000383ffff */
[----:B------:R-:W-:-:S00]  /*10b0*/  NOP ;  /* 0x0000000000007918 */ /* 0x000fc00000000000 */
        /* <DEDUP_REMOVED lines=12> */
.L_x_5:


//--------------------- .nv.shared.reserved.0     --------------------------
	.section	.nv.shared.reserved.0,"aw",@nobits
	.weak		__nv_reservedSMEM_offset_0_alias
	.size		__nv_reservedSMEM_offset_0_alias, 0, 64
	.other		__nv_reservedSMEM_offset_0_alias,@"STO_CUDA_RESERVED_SHARED STV_DEFAULT"
__nv_reservedSMEM_offset_0_alias:
	.zero		0
	.zero		64


//--------------------- .nv.constant0._Z11simple_wmmaPK6__halfS1_Pfmmm --------------------------
	.section	.nv.constant0._Z11simple_wmmaPK6__halfS1_Pfmmm,"a",@progbits
	.sectionflags	@""
	.align	4
.nv.constant0._Z11simple_wmmaPK6__halfS1_Pfmmm:
	.zero		944


//--------------------- SYMBOLS --------------------------

	.type		.nv.reservedSmem.offset0,@object
	.size		.nv.reservedSmem.offset0,0x4
